//
// Generated by NVIDIA NVVM Compiler
//
// Compiler Build ID: CL-36424714
// Cuda compilation tools, release 13.0, V13.0.88
// Based on NVVM 20.0.0
//

.version 9.0
.target sm_100
.address_size 64

	// .globl	_Z9matrixAddPPfS0_S0_ii

.visible .entry _Z9matrixAddPPfS0_S0_ii(
	.param .u64 .ptr .align 1 _Z9matrixAddPPfS0_S0_ii_param_0,
	.param .u64 .ptr .align 1 _Z9matrixAddPPfS0_S0_ii_param_1,
	.param .u64 .ptr .align 1 _Z9matrixAddPPfS0_S0_ii_param_2,
	.param .u32 _Z9matrixAddPPfS0_S0_ii_param_3,
	.param .u32 _Z9matrixAddPPfS0_S0_ii_param_4
)
{
	.reg .pred 	%p<4>;
	.reg .b32 	%r<13>;
	.reg .b32 	%f<4>;
	.reg .b64 	%rd<21>;

	ld.param.u64 	%rd1, [_Z9matrixAddPPfS0_S0_ii_param_0];
	ld.param.u64 	%rd2, [_Z9matrixAddPPfS0_S0_ii_param_1];
	ld.param.u64 	%rd3, [_Z9matrixAddPPfS0_S0_ii_param_2];
	ld.param.u32 	%r3, [_Z9matrixAddPPfS0_S0_ii_param_3];
	ld.param.u32 	%r4, [_Z9matrixAddPPfS0_S0_ii_param_4];
	mov.u32 	%r6, %ctaid.x;
	mov.u32 	%r7, %ntid.x;
	mov.u32 	%r8, %tid.x;
	mad.lo.s32 	%r1, %r6, %r7, %r8;
	mov.u32 	%r9, %ctaid.y;
	mov.u32 	%r10, %ntid.y;
	mov.u32 	%r11, %tid.y;
	mad.lo.s32 	%r12, %r9, %r10, %r11;
	setp.ge.s32 	%p1, %r1, %r3;
	setp.ge.s32 	%p2, %r12, %r4;
	or.pred  	%p3, %p1, %p2;
	@%p3 bra 	$L__BB0_2;
	cvta.to.global.u64 	%rd4, %rd1;
	cvta.to.global.u64 	%rd5, %rd2;
	cvta.to.global.u64 	%rd6, %rd3;
	mul.wide.s32 	%rd7, %r1, 8;
	add.s64 	%rd8, %rd4, %rd7;
	ld.global.u64 	%rd9, [%rd8];
	cvta.to.global.u64 	%rd10, %rd9;
	mul.wide.u32 	%rd11, %r12, 4;
	add.s64 	%rd12, %rd10, %rd11;
	ld.global.f32 	%f1, [%rd12];
	add.s64 	%rd13, %rd5, %rd7;
	ld.global.u64 	%rd14, [%rd13];
	cvta.to.global.u64 	%rd15, %rd14;
	add.s64 	%rd16, %rd15, %rd11;
	ld.global.f32 	%f2, [%rd16];
	add.f32 	%f3, %f1, %f2;
	add.s64 	%rd17, %rd6, %rd7;
	ld.global.u64 	%rd18, [%rd17];
	cvta.to.global.u64 	%rd19, %rd18;
	add.s64 	%rd20, %rd19, %rd11;
	st.global.f32 	[%rd20], %f3;
$L__BB0_2:
	ret;

}


// ===== COMPILED SASS (sm_100) =====

	.target	sm_100

	.elftype	@"ET_EXEC"


//--------------------- .note.nv.tkinfo           --------------------------
	.section	.note.nv.tkinfo,"",@"SHT_NOTE"
	.sectionflags	@"SHF_NOTE_NV_TKINFO"
	.tkinfo
        /*0018*/ 	.word	0x00000002
        /*0030*/ 	.string	""
        /*0030*/ 	.string	"ptxas"
        /*0030*/ 	.string	"Cuda compilation tools, release 13.0, V13.0.88"
        /*0030*/ 	.string	"Build cuda_13.0.r13.0/compiler.36424714_0"
        /*0030*/ 	.string	"-arch sm_100 -m 64 "



//--------------------- .note.nv.cuinfo           --------------------------
	.section	.note.nv.cuinfo,"",@"SHT_NOTE"
	.sectionflags	@"SHF_NOTE_NV_CUINFO"
        /*0018*/ 	.short	0x0002
        /*001a*/ 	.short	0x0064
        /*001c*/ 	.short	0x0082
	.zero		2


//--------------------- .nv.info                  --------------------------
	.section	.nv.info,"",@"SHT_CUDA_INFO"
	.align	4


	//----- nvinfo : EIATTR_REGCOUNT
	.align		4
        /*0000*/ 	.byte	0x04, 0x2f
        /*0002*/ 	.short	(.L_1 - .L_0)
	.align		4
.L_0:
        /*0004*/ 	.word	index@(_Z9matrixAddPPfS0_S0_ii)
        /*0008*/ 	.word	0x00000012


	//----- nvinfo : EIATTR_FRAME_SIZE
	.align		4
.L_1:
        /*000c*/ 	.byte	0x04, 0x11
        /*000e*/ 	.short	(.L_3 - .L_2)
	.align		4
.L_2:
        /*0010*/ 	.word	index@(_Z9matrixAddPPfS0_S0_ii)
        /*0014*/ 	.word	0x00000000


	//----- nvinfo : EIATTR_MIN_STACK_SIZE
	.align		4
.L_3:
        /*0018*/ 	.byte	0x04, 0x12
        /*001a*/ 	.short	(.L_5 - .L_4)
	.align		4
.L_4:
        /*001c*/ 	.word	index@(_Z9matrixAddPPfS0_S0_ii)
        /*0020*/ 	.word	0x00000000
.L_5:


//--------------------- .nv.compat                --------------------------
	.section	.nv.compat,"",@"SHT_CUDA_COMPAT_INFO"
	.align	4
        /*0000*/ 	.byte	0x02, 0x09, 0x00, 0x00, 0x02, 0x02, 0x01, 0x00, 0x02, 0x05, 0x05, 0x00, 0x03, 0x07, 0x01, 0x01
        /*0010*/ 	.byte	0x02, 0x03, 0x00, 0x00, 0x02, 0x06, 0x01, 0x00, 0x04, 0x0b, 0x08, 0x00, 0x09, 0x00, 0x00, 0x00
        /*0020*/ 	.byte	0x00, 0x00, 0x00, 0x00


//--------------------- .nv.info._Z9matrixAddPPfS0_S0_ii --------------------------
	.section	.nv.info._Z9matrixAddPPfS0_S0_ii,"",@"SHT_CUDA_INFO"
	.sectionflags	@""
	.align	4


	//----- nvinfo : EIATTR_CUDA_API_VERSION
	.align		4
        /*0000*/ 	.byte	0x04, 0x37
        /*0002*/ 	.short	(.L_7 - .L_6)
.L_6:
        /*0004*/ 	.word	0x00000082


	//----- nvinfo : EIATTR_KPARAM_INFO
	.align		4
.L_7:
        /*0008*/ 	.byte	0x04, 0x17
        /*000a*/ 	.short	(.L_9 - .L_8)
.L_8:
        /*000c*/ 	.word	0x00000000
        /*0010*/ 	.short	0x0004
        /*0012*/ 	.short	0x001c
        /*0014*/ 	.byte	0x00, 0xf0, 0x11, 0x00


	//----- nvinfo : EIATTR_KPARAM_INFO
	.align		4
.L_9:
        /*0018*/ 	.byte	0x04, 0x17
        /*001a*/ 	.short	(.L_11 - .L_10)
.L_10:
        /*001c*/ 	.word	0x00000000
        /*0020*/ 	.short	0x0003
        /*0022*/ 	.short	0x0018
        /*0024*/ 	.byte	0x00, 0xf0, 0x11, 0x00


	//----- nvinfo : EIATTR_KPARAM_INFO
	.align		4
.L_11:
        /*0028*/ 	.byte	0x04, 0x17
        /*002a*/ 	.short	(.L_13 - .L_12)
.L_12:
        /*002c*/ 	.word	0x00000000
        /*0030*/ 	.short	0x0002
        /*0032*/ 	.short	0x0010
        /*0034*/ 	.byte	0x00, 0xf5, 0x21, 0x00


	//----- nvinfo : EIATTR_KPARAM_INFO
	.align		4
.L_13:
        /*0038*/ 	.byte	0x04, 0x17
        /*003a*/ 	.short	(.L_15 - .L_14)
.L_14:
        /*003c*/ 	.word	0x00000000
        /*0040*/ 	.short	0x0001
        /*0042*/ 	.short	0x0008
        /*0044*/ 	.byte	0x00, 0xf5, 0x21, 0x00


	//----- nvinfo : EIATTR_KPARAM_INFO
	.align		4
.L_15:
        /*0048*/ 	.byte	0x04, 0x17
        /*004a*/ 	.short	(.L_17 - .L_16)
.L_16:
        /*004c*/ 	.word	0x00000000
        /*0050*/ 	.short	0x0000
        /*0052*/ 	.short	0x0000
        /*0054*/ 	.byte	0x00, 0xf5, 0x21, 0x00


	//----- nvinfo : EIATTR_SPARSE_MMA_MASK
	.align		4
.L_17:
        /*0058*/ 	.byte	0x03, 0x50
        /*005a*/ 	.short	0x0000


	//----- nvinfo : EIATTR_MAXREG_COUNT
	.align		4
        /*005c*/ 	.byte	0x03, 0x1b
        /*005e*/ 	.short	0x00ff


	//----- nvinfo : EIATTR_MERCURY_ISA_VERSION
	.align		4
        /*0060*/ 	.byte	0x03, 0x5f
        /*0062*/ 	.short	0x0101


	//----- nvinfo : EIATTR_VRC_CTA_INIT_COUNT
	.align		4
        /*0064*/ 	.byte	0x02, 0x4a
	.zero		1
	.zero		1


	//----- nvinfo : EIATTR_EXIT_INSTR_OFFSETS
	.align		4
        /*0068*/ 	.byte	0x04, 0x1c
        /*006a*/ 	.short	(.L_19 - .L_18)


	//   ....[0]....
.L_18:
        /*006c*/ 	.word	0x000000c0


	//   ....[1]....
        /*0070*/ 	.word	0x000001e0


	//----- nvinfo : EIATTR_CBANK_PARAM_SIZE
	.align		4
.L_19:
        /*0074*/ 	.byte	0x03, 0x19
        /*0076*/ 	.short	0x0020


	//----- nvinfo : EIATTR_PARAM_CBANK
	.align		4
        /*0078*/ 	.byte	0x04, 0x0a
        /*007a*/ 	.short	(.L_21 - .L_20)
	.align		4
.L_20:
        /*007c*/ 	.word	index@(.nv.constant0._Z9matrixAddPPfS0_S0_ii)
        /*0080*/ 	.short	0x0380
        /*0082*/ 	.short	0x0020


	//----- nvinfo : EIATTR_SW_WAR
	.align		4
.L_21:
        /*0084*/ 	.byte	0x04, 0x36
        /*0086*/ 	.short	(.L_23 - .L_22)
.L_22:
        /*0088*/ 	.word	0x00000008
.L_23:


//--------------------- .nv.callgraph             --------------------------
	.section	.nv.callgraph,"",@"SHT_CUDA_CALLGRAPH"
	.align	4
	.sectionentsize	8
	.align		4
        /*0000*/ 	.word	0x00000000
	.align		4
        /*0004*/ 	.word	0xffffffff
	.align		4
        /*0008*/ 	.word	0x00000000
	.align		4
        /*000c*/ 	.word	0xfffffffe
	.align		4
        /*0010*/ 	.word	0x00000000
	.align		4
        /*0014*/ 	.word	0xfffffffd
	.align		4
        /*0018*/ 	.word	0x00000000
	.align		4
        /*001c*/ 	.word	0xfffffffc


//--------------------- .text._Z9matrixAddPPfS0_S0_ii --------------------------
	.section	.text._Z9matrixAddPPfS0_S0_ii,"ax",@progbits
	.align	128
        .global         _Z9matrixAddPPfS0_S0_ii
        .type           _Z9matrixAddPPfS0_S0_ii,@function
        .size           _Z9matrixAddPPfS0_S0_ii,(.L_x_1 - _Z9matrixAddPPfS0_S0_ii)
        .other          _Z9matrixAddPPfS0_S0_ii,@"STO_CUDA_ENTRY STV_DEFAULT"
_Z9matrixAddPPfS0_S0_ii:
.text._Z9matrixAddPPfS0_S0_ii:
[----:B------:R-:W-:Y:S01]  /*0000*/  LDC R1, c[0x0][0x37c] ;  /* 0x0000df00ff017b82 */ /* 0x000fe20000000800 */
[----:B------:R-:W0:Y:S07]  /*0010*/  S2R R2, SR_TID.Y ;  /* 0x0000000000027919 */ /* 0x000e2e0000002200 */
[----:B------:R-:W1:Y:S01]  /*0020*/  LDC R5, c[0x0][0x360] ;  /* 0x0000d800ff057b82 */ /* 0x000e620000000800 */
[----:B------:R-:W2:Y:S01]  /*0030*/  LDCU.64 UR6, c[0x0][0x398] ;  /* 0x00007300ff0677ac */ /* 0x000ea20008000a00 */
[----:B------:R-:W1:Y:S06]  /*0040*/  S2R R0, SR_TID.X ;  /* 0x0000000000007919 */ /* 0x000e6c0000002100 */
[----:B------:R-:W0:Y:S08]  /*0050*/  S2UR UR5, SR_CTAID.Y ;  /* 0x00000000000579c3 */ /* 0x000e300000002600 */
[----:B------:R-:W0:Y:S08]  /*0060*/  LDC R13, c[0x0][0x364] ;  /* 0x0000d900ff0d7b82 */ /* 0x000e300000000800 */
[----:B------:R-:W1:Y:S01]  /*0070*/  S2UR UR4, SR_CTAID.X ;  /* 0x00000000000479c3 */ /* 0x000e620000002500 */
[----:B0-----:R-:W-:-:S05]  /*0080*/  IMAD R13, R13, UR5, R2 ;  /* 0x000000050d0d7c24 */ /* 0x001fca000f8e0202 */
[----:B--2---:R-:W-:Y:S01]  /*0090*/  ISETP.GE.AND P0, PT, R13, UR7, PT ;  /* 0x000000070d007c0c */ /* 0x004fe2000bf06270 */
[----:B-1----:R-:W-:-:S05]  /*00a0*/  IMAD R5, R5, UR4, R0 ;  /* 0x0000000405057c24 */ /* 0x002fca000f8e0200 */
[----:B------:R-:W-:-:S13]  /*00b0*/  ISETP.GE.OR P0, PT, R5, UR6, P0 ;  /* 0x0000000605007c0c */ /* 0x000fda0008706670 */
[----:B------:R-:W-:Y:S05]  /*00c0*/  @P0 EXIT ;  /* 0x000000000000094d */ /* 0x000fea0003800000 */
[----:B------:R-:W0:Y:S01]  /*00d0*/  LDC.64 R2, c[0x0][0x380] ;  /* 0x0000e000ff027b82 */ /* 0x000e220000000a00 */
[----:B------:R-:W1:Y:S07]  /*00e0*/  LDCU.64 UR4, c[0x0][0x358] ;  /* 0x00006b00ff0477ac */ /* 0x000e6e0008000a00 */
[----:B------:R-:W2:Y:S08]  /*00f0*/  LDC.64 R6, c[0x0][0x388] ;  /* 0x0000e200ff067b82 */ /* 0x000eb00000000a00 */
[----:B------:R-:W3:Y:S01]  /*0100*/  LDC.64 R10, c[0x0][0x390] ;  /* 0x0000e400ff0a7b82 */ /* 0x000ee20000000a00 */
[----:B0-----:R-:W-:-:S06]  /*0110*/  IMAD.WIDE R2, R5, 0x8, R2 ;  /* 0x0000000805027825 */ /* 0x001fcc00078e0202 */
[----:B-1----:R-:W4:Y:S01]  /*0120*/  LDG.E.64 R2, desc[UR4][R2.64] ;  /* 0x0000000402027981 */ /* 0x002f22000c1e1b00 */
[----:B--2---:R-:W-:-:S06]  /*0130*/  IMAD.WIDE R6, R5, 0x8, R6 ;  /* 0x0000000805067825 */ /* 0x004fcc00078e0206 */
[----:B------:R-:W2:Y:S01]  /*0140*/  LDG.E.64 R6, desc[UR4][R6.64] ;  /* 0x0000000406067981 */ /* 0x000ea2000c1e1b00 */
[----:B---3--:R-:W-:-:S06]  /*0150*/  IMAD.WIDE R10, R5, 0x8, R10 ;  /* 0x00000008050a7825 */ /* 0x008fcc00078e020a */
[----:B------:R-:W3:Y:S01]  /*0160*/  LDG.E.64 R10, desc[UR4][R10.64] ;  /* 0x000000040a0a7981 */ /* 0x000ee2000c1e1b00 */
[----:B----4-:R-:W-:-:S06]  /*0170*/  IMAD.WIDE.U32 R4, R13, 0x4, R2 ;  /* 0x000000040d047825 */ /* 0x010fcc00078e0002 */
[----:B------:R-:W4:Y:S01]  /*0180*/  LDG.E R4, desc[UR4][R4.64] ;  /* 0x0000000404047981 */ /* 0x000f22000c1e1900 */
[----:B--2---:R-:W-:-:S06]  /*0190*/  IMAD.WIDE.U32 R8, R13, 0x4, R6 ;  /* 0x000000040d087825 */ /* 0x004fcc00078e0006 */
[----:B------:R-:W4:Y:S01]  /*01a0*/  LDG.E R9, desc[UR4][R8.64] ;  /* 0x0000000408097981 */ /* 0x000f22000c1e1900 */
[----:B---3--:R-:W-:-:S04]  /*01b0*/  IMAD.WIDE.U32 R12, R13, 0x4, R10 ;  /* 0x000000040d0c7825 */ /* 0x008fc800078e000a */
[----:B----4-:R-:W-:-:S05]  /*01c0*/  FADD R15, R4, R9 ;  /* 0x00000009040f7221 */ /* 0x010fca0000000000 */
[----:B------:R-:W-:Y:S01]  /*01d0*/  STG.E desc[UR4][R12.64], R15 ;  /* 0x0000000f0c007986 */ /* 0x000fe2000c101904 */
[----:B------:R-:W-:Y:S05]  /*01e0*/  EXIT ;  /* 0x000000000000794d */ /* 0x000fea0003800000 */
.L_x_0:
[----:B------:R-:W-:-:S00]  /*01f0*/  BRA `(.L_x_0) ;  /* 0xfffffffc00fc7947 */ /* 0x000fc0000383ffff */
[----:B------:R-:W-:-:S00]  /*0200*/  NOP ;  /* 0x0000000000007918 */ /* 0x000fc00000000000 */
[----:B------:R-:W-:-:S00]  /*0210*/  NOP ;  /* 0x0000000000007918 */ /* 0x000fc00000000000 */
[----:B------:R-:W-:-:S00]  /*0220*/  NOP ;  /* 0x0000000000007918 */ /* 0x000fc00000000000 */
[----:B------:R-:W-:-:S00]  /*0230*/  NOP ;  /* 0x0000000000007918 */ /* 0x000fc00000000000 */
[----:B------:R-:W-:-:S00]  /*0240*/  NOP ;  /* 0x0000000000007918 */ /* 0x000fc00000000000 */
[----:B------:R-:W-:-:S00]  /*0250*/  NOP ;  /* 0x0000000000007918 */ /* 0x000fc00000000000 */
[----:B------:R-:W-:-:S00]  /*0260*/  NOP ;  /* 0x0000000000007918 */ /* 0x000fc00000000000 */
[----:B------:R-:W-:-:S00]  /*0270*/  NOP ;  /* 0x0000000000007918 */ /* 0x000fc00000000000 */
.L_x_1:


//--------------------- .nv.shared.reserved.0     --------------------------
	.section	.nv.shared.reserved.0,"aw",@nobits
	.weak		__nv_reservedSMEM_offset_0_alias
	.size		__nv_reservedSMEM_offset_0_alias, 0, 64
	.other		__nv_reservedSMEM_offset_0_alias,@"STO_CUDA_RESERVED_SHARED STV_DEFAULT"
__nv_reservedSMEM_offset_0_alias:
	.zero		0
	.zero		64


//--------------------- .nv.constant0._Z9matrixAddPPfS0_S0_ii --------------------------
	.section	.nv.constant0._Z9matrixAddPPfS0_S0_ii,"a",@progbits
	.sectionflags	@""
	.align	4
.nv.constant0._Z9matrixAddPPfS0_S0_ii:
	.zero		928


//--------------------- SYMBOLS --------------------------

	.type		.nv.reservedSmem.offset0,@object
	.size		.nv.reservedSmem.offset0,0x4
